//
// Generated by NVIDIA NVVM Compiler
//
// Compiler Build ID: CL-36424714
// Cuda compilation tools, release 13.0, V13.0.88
// Based on NVVM 20.0.0
//

.version 9.0
.target sm_100
.address_size 64

	// .globl	_Z13matrix_reducePKfPfi
// _ZZ13matrix_reducePKfPfiE5sdata has been demoted

.visible .entry _Z13matrix_reducePKfPfi(
	.param .u64 .ptr .align 1 _Z13matrix_reducePKfPfi_param_0,
	.param .u64 .ptr .align 1 _Z13matrix_reducePKfPfi_param_1,
	.param .u32 _Z13matrix_reducePKfPfi_param_2
)
{
	.reg .pred 	%p<17>;
	.reg .b32 	%r<40>;
	.reg .b32 	%f<25>;
	.reg .b64 	%rd<9>;
	// demoted variable
	.shared .align 4 .b8 _ZZ13matrix_reducePKfPfiE5sdata[4096];
	ld.param.u64 	%rd3, [_Z13matrix_reducePKfPfi_param_0];
	ld.param.u64 	%rd4, [_Z13matrix_reducePKfPfi_param_1];
	ld.param.u32 	%r15, [_Z13matrix_reducePKfPfi_param_2];
	mov.u32 	%r37, %ctaid.x;
	setp.ge.s32 	%p1, %r37, %r15;
	@%p1 bra 	$L__BB0_15;
	mov.u32 	%r2, %tid.x;
	mov.u32 	%r3, %ntid.x;
	shl.b32 	%r16, %r2, 2;
	mov.u32 	%r17, _ZZ13matrix_reducePKfPfiE5sdata;
	add.s32 	%r4, %r17, %r16;
	and.b32  	%r5, %r2, 31;
	shr.u32 	%r18, %r2, 3;
	and.b32  	%r19, %r18, 124;
	add.s32 	%r6, %r17, %r19;
	mov.u32 	%r7, %nctaid.x;
	cvta.to.global.u64 	%rd1, %rd4;
	cvta.to.global.u64 	%rd2, %rd3;
$L__BB0_2:
	setp.ge.u32 	%p2, %r2, %r15;
	mov.f32 	%f22, 0f00000000;
	@%p2 bra 	$L__BB0_5;
	mul.lo.s32 	%r9, %r37, %r15;
	mov.f32 	%f22, 0f00000000;
	mov.u32 	%r38, %r2;
$L__BB0_4:
	add.s32 	%r20, %r38, %r9;
	mul.wide.s32 	%rd5, %r20, 4;
	add.s64 	%rd6, %rd2, %rd5;
	ld.global.f32 	%f9, [%rd6];
	add.f32 	%f22, %f22, %f9;
	add.s32 	%r38, %r38, %r3;
	setp.lt.s32 	%p3, %r38, %r15;
	@%p3 bra 	$L__BB0_4;
$L__BB0_5:
	setp.lt.u32 	%p4, %r3, 2;
	st.shared.f32 	[%r4], %f22;
	@%p4 bra 	$L__BB0_12;
	mov.u32 	%r39, %r3;
$L__BB0_7:
	bar.sync 	0;
	setp.ge.u32 	%p5, %r2, %r39;
	@%p5 bra 	$L__BB0_9;
	ld.shared.f32 	%f10, [%r4];
	// begin inline asm
	activemask.b32 %r21;
	// end inline asm
	mov.b32 	%r26, %f10;
	shfl.sync.down.b32	%r27|%p6, %r26, 16, 31, %r21;
	mov.b32 	%f11, %r27;
	add.f32 	%f12, %f10, %f11;
	// begin inline asm
	activemask.b32 %r22;
	// end inline asm
	mov.b32 	%r28, %f12;
	shfl.sync.down.b32	%r29|%p7, %r28, 8, 31, %r22;
	mov.b32 	%f13, %r29;
	add.f32 	%f14, %f12, %f13;
	// begin inline asm
	activemask.b32 %r23;
	// end inline asm
	mov.b32 	%r30, %f14;
	shfl.sync.down.b32	%r31|%p8, %r30, 4, 31, %r23;
	mov.b32 	%f15, %r31;
	add.f32 	%f16, %f14, %f15;
	// begin inline asm
	activemask.b32 %r24;
	// end inline asm
	mov.b32 	%r32, %f16;
	shfl.sync.down.b32	%r33|%p9, %r32, 2, 31, %r24;
	mov.b32 	%f17, %r33;
	add.f32 	%f18, %f16, %f17;
	// begin inline asm
	activemask.b32 %r25;
	// end inline asm
	mov.b32 	%r34, %f18;
	shfl.sync.down.b32	%r35|%p10, %r34, 1, 31, %r25;
	mov.b32 	%f19, %r35;
	add.f32 	%f22, %f18, %f19;
$L__BB0_9:
	setp.ge.u32 	%p11, %r2, %r39;
	setp.ne.s32 	%p12, %r5, 0;
	bar.sync 	0;
	or.pred  	%p13, %p12, %p11;
	@%p13 bra 	$L__BB0_11;
	st.shared.f32 	[%r6], %f22;
$L__BB0_11:
	add.s32 	%r36, %r39, 31;
	shr.u32 	%r13, %r36, 5;
	setp.gt.u32 	%p14, %r39, 32;
	mov.u32 	%r39, %r13;
	@%p14 bra 	$L__BB0_7;
$L__BB0_12:
	setp.ne.s32 	%p15, %r2, 0;
	bar.sync 	0;
	@%p15 bra 	$L__BB0_14;
	ld.shared.f32 	%f20, [_ZZ13matrix_reducePKfPfiE5sdata];
	mul.wide.s32 	%rd7, %r37, 4;
	add.s64 	%rd8, %rd1, %rd7;
	st.global.f32 	[%rd8], %f20;
$L__BB0_14:
	add.s32 	%r37, %r37, %r7;
	setp.lt.s32 	%p16, %r37, %r15;
	@%p16 bra 	$L__BB0_2;
$L__BB0_15:
	ret;

}


// ===== COMPILED SASS (sm_100) =====

	.target	sm_100

	.elftype	@"ET_EXEC"


//--------------------- .note.nv.tkinfo           --------------------------
	.section	.note.nv.tkinfo,"",@"SHT_NOTE"
	.sectionflags	@"SHF_NOTE_NV_TKINFO"
	.tkinfo
        /*0018*/ 	.word	0x00000002
        /*0030*/ 	.string	""
        /*0030*/ 	.string	"ptxas"
        /*0030*/ 	.string	"Cuda compilation tools, release 13.0, V13.0.88"
        /*0030*/ 	.string	"Build cuda_13.0.r13.0/compiler.36424714_0"
        /*0030*/ 	.string	"-arch sm_100 -m 64 "



//--------------------- .note.nv.cuinfo           --------------------------
	.section	.note.nv.cuinfo,"",@"SHT_NOTE"
	.sectionflags	@"SHF_NOTE_NV_CUINFO"
        /*0018*/ 	.short	0x0002
        /*001a*/ 	.short	0x0064
        /*001c*/ 	.short	0x0082
	.zero		2


//--------------------- .nv.info                  --------------------------
	.section	.nv.info,"",@"SHT_CUDA_INFO"
	.align	4


	//----- nvinfo : EIATTR_REGCOUNT
	.align		4
        /*0000*/ 	.byte	0x04, 0x2f
        /*0002*/ 	.short	(.L_1 - .L_0)
	.align		4
.L_0:
        /*0004*/ 	.word	index@(_Z13matrix_reducePKfPfi)
        /*0008*/ 	.word	0x00000010


	//----- nvinfo : EIATTR_FRAME_SIZE
	.align		4
.L_1:
        /*000c*/ 	.byte	0x04, 0x11
        /*000e*/ 	.short	(.L_3 - .L_2)
	.align		4
.L_2:
        /*0010*/ 	.word	index@(_Z13matrix_reducePKfPfi)
        /*0014*/ 	.word	0x00000000


	//----- nvinfo : EIATTR_MIN_STACK_SIZE
	.align		4
.L_3:
        /*0018*/ 	.byte	0x04, 0x12
        /*001a*/ 	.short	(.L_5 - .L_4)
	.align		4
.L_4:
        /*001c*/ 	.word	index@(_Z13matrix_reducePKfPfi)
        /*0020*/ 	.word	0x00000000
.L_5:


//--------------------- .nv.compat                --------------------------
	.section	.nv.compat,"",@"SHT_CUDA_COMPAT_INFO"
	.align	4
        /*0000*/ 	.byte	0x02, 0x09, 0x00, 0x00, 0x02, 0x02, 0x01, 0x00, 0x02, 0x05, 0x05, 0x00, 0x03, 0x07, 0x01, 0x01
        /*0010*/ 	.byte	0x02, 0x03, 0x00, 0x00, 0x02, 0x06, 0x01, 0x00, 0x04, 0x0b, 0x08, 0x00, 0x09, 0x00, 0x00, 0x00
        /*0020*/ 	.byte	0x00, 0x00, 0x00, 0x00


//--------------------- .nv.info._Z13matrix_reducePKfPfi --------------------------
	.section	.nv.info._Z13matrix_reducePKfPfi,"",@"SHT_CUDA_INFO"
	.sectionflags	@""
	.align	4


	//----- nvinfo : EIATTR_CUDA_API_VERSION
	.align		4
        /*0000*/ 	.byte	0x04, 0x37
        /*0002*/ 	.short	(.L_7 - .L_6)
.L_6:
        /*0004*/ 	.word	0x00000082


	//----- nvinfo : EIATTR_KPARAM_INFO
	.align		4
.L_7:
        /*0008*/ 	.byte	0x04, 0x17
        /*000a*/ 	.short	(.L_9 - .L_8)
.L_8:
        /*000c*/ 	.word	0x00000000
        /*0010*/ 	.short	0x0002
        /*0012*/ 	.short	0x0010
        /*0014*/ 	.byte	0x00, 0xf0, 0x11, 0x00


	//----- nvinfo : EIATTR_KPARAM_INFO
	.align		4
.L_9:
        /*0018*/ 	.byte	0x04, 0x17
        /*001a*/ 	.short	(.L_11 - .L_10)
.L_10:
        /*001c*/ 	.word	0x00000000
        /*0020*/ 	.short	0x0001
        /*0022*/ 	.short	0x0008
        /*0024*/ 	.byte	0x00, 0xf5, 0x21, 0x00


	//----- nvinfo : EIATTR_KPARAM_INFO
	.align		4
.L_11:
        /*0028*/ 	.byte	0x04, 0x17
        /*002a*/ 	.short	(.L_13 - .L_12)
.L_12:
        /*002c*/ 	.word	0x00000000
        /*0030*/ 	.short	0x0000
        /*0032*/ 	.short	0x0000
        /*0034*/ 	.byte	0x00, 0xf5, 0x21, 0x00


	//----- nvinfo : EIATTR_SPARSE_MMA_MASK
	.align		4
.L_13:
        /*0038*/ 	.byte	0x03, 0x50
        /*003a*/ 	.short	0x0000


	//----- nvinfo : EIATTR_MAXREG_COUNT
	.align		4
        /*003c*/ 	.byte	0x03, 0x1b
        /*003e*/ 	.short	0x00ff


	//----- nvinfo : EIATTR_NUM_BARRIERS
	.align		4
        /*0040*/ 	.byte	0x02, 0x4c
        /*0042*/ 	.byte	0x01
	.zero		1


	//----- nvinfo : EIATTR_MERCURY_ISA_VERSION
	.align		4
        /*0044*/ 	.byte	0x03, 0x5f
        /*0046*/ 	.short	0x0101


	//----- nvinfo : EIATTR_COOP_GROUP_MASK_REGIDS
	.align		4
        /*0048*/ 	.byte	0x04, 0x29
        /*004a*/ 	.short	(.L_15 - .L_14)


	//   ....[0]....
.L_14:
        /*004c*/ 	.word	0x05000007


	//   ....[1]....
        /*0050*/ 	.word	0x05000008


	//   ....[2]....
        /*0054*/ 	.word	0x05000009


	//   ....[3]....
        /*0058*/ 	.word	0x05000006


	//   ....[4]....
        /*005c*/ 	.word	0x05000007


	//   ....[5]....
        /*0060*/ 	.word	0x0500000a


	//   ....[6]....
        /*0064*/ 	.word	0x0500000a


	//   ....[7]....
        /*0068*/ 	.word	0x0500000a


	//   ....[8]....
        /*006c*/ 	.word	0x0500000a


	//   ....[9]....
        /*0070*/ 	.word	0x0500000a


	//----- nvinfo : EIATTR_COOP_GROUP_INSTR_OFFSETS
	.align		4
.L_15:
        /*0074*/ 	.byte	0x04, 0x28
        /*0076*/ 	.short	(.L_17 - .L_16)


	//   ....[0]....
.L_16:
        /*0078*/ 	.word	0x000002c0


	//   ....[1]....
        /*007c*/ 	.word	0x00000310


	//   ....[2]....
        /*0080*/ 	.word	0x00000360


	//   ....[3]....
        /*0084*/ 	.word	0x000003b0


	//   ....[4]....
        /*0088*/ 	.word	0x00000400


	//   ....[5]....
        /*008c*/ 	.word	0x000005e0


	//   ....[6]....
        /*0090*/ 	.word	0x00000680


	//   ....[7]....
        /*0094*/ 	.word	0x00000730


	//   ....[8]....
        /*0098*/ 	.word	0x000007e0


	//   ....[9]....
        /*009c*/ 	.word	0x00000890


	//----- nvinfo : EIATTR_VRC_CTA_INIT_COUNT
	.align		4
.L_17:
        /*00a0*/ 	.byte	0x02, 0x4a
	.zero		1
	.zero		1


	//----- nvinfo : EIATTR_EXIT_INSTR_OFFSETS
	.align		4
        /*00a4*/ 	.byte	0x04, 0x1c
        /*00a6*/ 	.short	(.L_19 - .L_18)


	//   ....[0]....
.L_18:
        /*00a8*/ 	.word	0x00000040


	//   ....[1]....
        /*00ac*/ 	.word	0x00000580


	//----- nvinfo : EIATTR_CRS_STACK_SIZE
	.align		4
.L_19:
        /*00b0*/ 	.byte	0x04, 0x1e
        /*00b2*/ 	.short	(.L_21 - .L_20)
.L_20:
        /*00b4*/ 	.word	0x00000000


	//----- nvinfo : EIATTR_CBANK_PARAM_SIZE
	.align		4
.L_21:
        /*00b8*/ 	.byte	0x03, 0x19
        /*00ba*/ 	.short	0x0014


	//----- nvinfo : EIATTR_PARAM_CBANK
	.align		4
        /*00bc*/ 	.byte	0x04, 0x0a
        /*00be*/ 	.short	(.L_23 - .L_22)
	.align		4
.L_22:
        /*00c0*/ 	.word	index@(.nv.constant0._Z13matrix_reducePKfPfi)
        /*00c4*/ 	.short	0x0380
        /*00c6*/ 	.short	0x0014


	//----- nvinfo : EIATTR_SW_WAR
	.align		4
.L_23:
        /*00c8*/ 	.byte	0x04, 0x36
        /*00ca*/ 	.short	(.L_25 - .L_24)
.L_24:
        /*00cc*/ 	.word	0x00000008
.L_25:


//--------------------- .nv.callgraph             --------------------------
	.section	.nv.callgraph,"",@"SHT_CUDA_CALLGRAPH"
	.align	4
	.sectionentsize	8
	.align		4
        /*0000*/ 	.word	0x00000000
	.align		4
        /*0004*/ 	.word	0xffffffff
	.align		4
        /*0008*/ 	.word	0x00000000
	.align		4
        /*000c*/ 	.word	0xfffffffe
	.align		4
        /*0010*/ 	.word	0x00000000
	.align		4
        /*0014*/ 	.word	0xfffffffd
	.align		4
        /*0018*/ 	.word	0x00000000
	.align		4
        /*001c*/ 	.word	0xfffffffc


//--------------------- .text._Z13matrix_reducePKfPfi --------------------------
	.section	.text._Z13matrix_reducePKfPfi,"ax",@progbits
	.align	128
        .global         _Z13matrix_reducePKfPfi
        .type           _Z13matrix_reducePKfPfi,@function
        .size           _Z13matrix_reducePKfPfi,(.L_x_27 - _Z13matrix_reducePKfPfi)
        .other          _Z13matrix_reducePKfPfi,@"STO_CUDA_ENTRY STV_DEFAULT"
_Z13matrix_reducePKfPfi:
.text._Z13matrix_reducePKfPfi:
[----:B------:R-:W-:Y:S08]  /*0000*/  LDC R1, c[0x0][0x37c] ;  /* 0x0000df00ff017b82 */ /* 0x000ff00000000800 */
[----:B------:R-:W0:Y:S08]  /*0010*/  S2UR UR6, SR_CTAID.X ;  /* 0x00000000000679c3 */ /* 0x000e300000002500 */
[----:B------:R-:W0:Y:S02]  /*0020*/  LDC R0, c[0x0][0x390] ;  /* 0x0000e400ff007b82 */ /* 0x000e240000000800 */
[----:B0-----:R-:W-:-:S13]  /*0030*/  ISETP.LE.AND P0, PT, R0, UR6, PT ;  /* 0x0000000600007c0c */ /* 0x001fda000bf03270 */
[----:B------:R-:W-:Y:S05]  /*0040*/  @P0 EXIT ;  /* 0x000000000000094d */ /* 0x000fea0003800000 */
[----:B------:R-:W0:Y:S01]  /*0050*/  S2R R2, SR_TID.X ;  /* 0x0000000000027919 */ /* 0x000e220000002100 */
[----:B------:R-:W1:Y:S01]  /*0060*/  S2UR UR5, SR_CgaCtaId ;  /* 0x00000000000579c3 */ /* 0x000e620000008800 */
[----:B------:R-:W2:Y:S01]  /*0070*/  LDCU UR7, c[0x0][0x360] ;  /* 0x00006c00ff0777ac */ /* 0x000ea20008000800 */
[----:B------:R-:W-:Y:S01]  /*0080*/  IMAD.U32 R0, RZ, RZ, UR6 ;  /* 0x00000006ff007e24 */ /* 0x000fe2000f8e00ff */
[----:B------:R-:W-:Y:S01]  /*0090*/  UMOV UR4, 0x400 ;  /* 0x0000040000047882 */ /* 0x000fe20000000000 */
[----:B------:R-:W3:Y:S04]  /*00a0*/  LDCU.64 UR8, c[0x0][0x358] ;  /* 0x00006b00ff0877ac */ /* 0x000ee80008000a00 */
[----:B------:R-:W4:Y:S01]  /*00b0*/  LDC R3, c[0x0][0x370] ;  /* 0x0000dc00ff037b82 */ /* 0x000f220000000800 */
[----:B-1----:R-:W-:Y:S01]  /*00c0*/  ULEA UR4, UR5, UR4, 0x18 ;  /* 0x0000000405047291 */ /* 0x002fe2000f8ec0ff */
[----:B0-----:R-:W-:-:S05]  /*00d0*/  SHF.R.U32.HI R5, RZ, 0x3, R2 ;  /* 0x00000003ff057819 */ /* 0x001fca0000011602 */
[----:B------:R-:W-:Y:S02]  /*00e0*/  LEA R4, R2, UR4, 0x2 ;  /* 0x0000000402047c11 */ /* 0x000fe4000f8e10ff */
[----:B--23--:R-:W-:-:S07]  /*00f0*/  LOP3.LUT R5, R5, 0x7c, RZ, 0xc0, !PT ;  /* 0x0000007c05057812 */ /* 0x00cfce00078ec0ff */
.L_x_11:
[----:B------:R-:W0:Y:S01]  /*0100*/  LDCU UR5, c[0x0][0x390] ;  /* 0x00007200ff0577ac */ /* 0x000e220008000800 */
[----:B------:R-:W-:Y:S01]  /*0110*/  BSSY.RECONVERGENT B0, `(.L_x_0) ;  /* 0x000000e000007945 */ /* 0x000fe20003800200 */
[----:B---3--:R-:W-:Y:S01]  /*0120*/  IMAD.MOV.U32 R10, RZ, RZ, RZ ;  /* 0x000000ffff0a7224 */ /* 0x008fe200078e00ff */
[----:B0-----:R-:W-:-:S13]  /*0130*/  ISETP.GE.U32.AND P0, PT, R2, UR5, PT ;  /* 0x0000000502007c0c */ /* 0x001fda000bf06070 */
[----:B--2---:R-:W-:Y:S05]  /*0140*/  @P0 BRA `(.L_x_1) ;  /* 0x0000000000280947 */ /* 0x004fea0003800000 */
[----:B------:R-:W0:Y:S01]  /*0150*/  LDC.64 R8, c[0x0][0x380] ;  /* 0x0000e000ff087b82 */ /* 0x000e220000000a00 */
[----:B------:R-:W-:Y:S01]  /*0160*/  IMAD.MOV.U32 R10, RZ, RZ, RZ ;  /* 0x000000ffff0a7224 */ /* 0x000fe200078e00ff */
[----:B------:R-:W-:-:S07]  /*0170*/  MOV R11, R2 ;  /* 0x00000002000b7202 */ /* 0x000fce0000000f00 */
.L_x_2:
[----:B------:R-:W-:-:S04]  /*0180*/  IMAD R7, R0, UR5, R11 ;  /* 0x0000000500077c24 */ /* 0x000fc8000f8e020b */
[----:B0-----:R-:W-:-:S06]  /*0190*/  IMAD.WIDE R6, R7, 0x4, R8 ;  /* 0x0000000407067825 */ /* 0x001fcc00078e0208 */
[----:B------:R-:W2:Y:S01]  /*01a0*/  LDG.E R7, desc[UR8][R6.64] ;  /* 0x0000000806077981 */ /* 0x000ea2000c1e1900 */
[----:B------:R-:W-:-:S05]  /*01b0*/  VIADD R11, R11, UR7 ;  /* 0x000000070b0b7c36 */ /* 0x000fca0008000000 */
[----:B------:R-:W-:Y:S01]  /*01c0*/  ISETP.GE.AND P0, PT, R11, UR5, PT ;  /* 0x000000050b007c0c */ /* 0x000fe2000bf06270 */
[----:B--2---:R-:W-:-:S12]  /*01d0*/  FADD R10, R7, R10 ;  /* 0x0000000a070a7221 */ /* 0x004fd80000000000 */
[----:B------:R-:W-:Y:S05]  /*01e0*/  @!P0 BRA `(.L_x_2) ;  /* 0xfffffffc00e48947 */ /* 0x000fea000383ffff */
.L_x_1:
[----:B------:R-:W-:Y:S05]  /*01f0*/  BSYNC.RECONVERGENT B0 ;  /* 0x0000000000007941 */ /* 0x000fea0003800200 */
.L_x_0:
[----:B------:R0:W-:Y:S01]  /*0200*/  STS [R4], R10 ;  /* 0x0000000a04007388 */ /* 0x0001e20000000800 */
[----:B------:R-:W-:-:S09]  /*0210*/  UISETP.GE.U32.AND UP0, UPT, UR7, 0x2, UPT ;  /* 0x000000020700788c */ /* 0x000fd2000bf06070 */
[----:B0-----:R-:W-:Y:S05]  /*0220*/  BRA.U !UP0, `(.L_x_3) ;  /* 0x0000000108a07547 */ /* 0x001fea000b800000 */
[----:B------:R-:W-:Y:S01]  /*0230*/  LOP3.LUT P0, RZ, R2, 0x1f, RZ, 0xc0, !PT ;  /* 0x0000001f02ff7812 */ /* 0x000fe2000780c0ff */
[----:B------:R-:W-:-:S12]  /*0240*/  UMOV UR5, UR7 ;  /* 0x0000000700057c82 */ /* 0x000fd80008000000 */
.L_x_10:
[----:B------:R-:W-:Y:S01]  /*0250*/  BAR.SYNC.DEFER_BLOCKING 0x0 ;  /* 0x0000000000007b1d */ /* 0x000fe20000010000 */
[----:B------:R-:W-:-:S13]  /*0260*/  ISETP.GE.U32.AND P1, PT, R2, UR5, PT ;  /* 0x0000000502007c0c */ /* 0x000fda000bf26070 */
[----:B0123--:R-:W-:Y:S05]  /*0270*/  @P1 BRA `(.L_x_4) ;  /* 0x0000000000681947 */ /* 0x00ffea0003800000 */
[----:B------:R0:W1:Y:S01]  /*0280*/  LDS R6, [R4] ;  /* 0x0000000004067984 */ /* 0x0000620000000800 */
[----:B------:R-:W-:-:S04]  /*0290*/  VOTE.ANY R7, PT, PT ;  /* 0x0000000000077806 */ /* 0x000fc800038e0100 */
[----:B------:R-:W-:-:S13]  /*02a0*/  R2UR UR6, R7 ;  /* 0x00000000070672ca */ /* 0x000fda00000e0000 */
[----:B0-----:R-:W-:Y:S05]  /*02b0*/  BRA.DIV UR6, `(.L_x_5) ;  /* 0x0000000206b47947 */ /* 0x001fea000b800000 */
[----:B-1----:R0:W1:Y:S02]  /*02c0*/  SHFL.DOWN PT, R7, R6, 0x10, 0x1f ;  /* 0x0a001f0006077f89 */ /* 0x00206400000e0000 */
.L_x_13:
[----:B------:R-:W-:Y:S01]  /*02d0*/  VOTE.ANY R8, PT, PT ;  /* 0x0000000000087806 */ /* 0x000fe200038e0100 */
[----:B-1----:R-:W-:-:S03]  /*02e0*/  FADD R7, R6, R7 ;  /* 0x0000000706077221 */ /* 0x002fc60000000000 */
[----:B------:R-:W-:-:S13]  /*02f0*/  R2UR UR6, R8 ;  /* 0x00000000080672ca */ /* 0x000fda00000e0000 */
[----:B------:R-:W-:Y:S05]  /*0300*/  BRA.DIV UR6, `(.L_x_6) ;  /* 0x0000000206c47947 */ /* 0x000fea000b800000 */
[----:B------:R1:W2:Y:S02]  /*0310*/  SHFL.DOWN PT, R8, R7, 0x8, 0x1f ;  /* 0x09001f0007087f89 */ /* 0x0002a400000e0000 */
.L_x_16:
[----:B------:R-:W-:Y:S01]  /*0320*/  VOTE.ANY R9, PT, PT ;  /* 0x0000000000097806 */ /* 0x000fe200038e0100 */
[----:B--2---:R-:W-:-:S03]  /*0330*/  FADD R8, R7, R8 ;  /* 0x0000000807087221 */ /* 0x004fc60000000000 */
[----:B------:R-:W-:-:S13]  /*0340*/  R2UR UR6, R9 ;  /* 0x00000000090672ca */ /* 0x000fda00000e0000 */
[----:B------:R-:W-:Y:S05]  /*0350*/  BRA.DIV UR6, `(.L_x_7) ;  /* 0x0000000206dc7947 */ /* 0x000fea000b800000 */
[----:B------:R2:W3:Y:S02]  /*0360*/  SHFL.DOWN PT, R9, R8, 0x4, 0x1f ;  /* 0x08801f0008097f89 */ /* 0x0004e400000e0000 */
.L_x_19:
[----:B0-----:R-:W-:Y:S01]  /*0370*/  VOTE.ANY R6, PT, PT ;  /* 0x0000000000067806 */ /* 0x001fe200038e0100 */
[----:B---3--:R-:W-:-:S03]  /*0380*/  FADD R9, R8, R9 ;  /* 0x0000000908097221 */ /* 0x008fc60000000000 */
[----:B------:R-:W-:-:S13]  /*0390*/  R2UR UR6, R6 ;  /* 0x00000000060672ca */ /* 0x000fda00000e0000 */
[----:B------:R-:W-:Y:S05]  /*03a0*/  BRA.DIV UR6, `(.L_x_8) ;  /* 0x0000000206f47947 */ /* 0x000fea000b800000 */
[----:B------:R0:W3:Y:S02]  /*03b0*/  SHFL.DOWN PT, R6, R9, 0x2, 0x1f ;  /* 0x08401f0009067f89 */ /* 0x0000e400000e0000 */
.L_x_22:
[----:B-1----:R-:W-:Y:S01]  /*03c0*/  VOTE.ANY R7, PT, PT ;  /* 0x0000000000077806 */ /* 0x002fe200038e0100 */
[----:B---3--:R-:W-:-:S03]  /*03d0*/  FADD R6, R9, R6 ;  /* 0x0000000609067221 */ /* 0x008fc60000000000 */
[----:B------:R-:W-:-:S13]  /*03e0*/  R2UR UR6, R7 ;  /* 0x00000000070672ca */ /* 0x000fda00000e0000 */
[----:B------:R-:W-:Y:S05]  /*03f0*/  BRA.DIV UR6, `(.L_x_9) ;  /* 0x00000006060c7947 */ /* 0x000fea000b800000 */
[----:B------:R1:W3:Y:S02]  /*0400*/  SHFL.DOWN PT, R7, R6, 0x1, 0x1f ;  /* 0x08201f0006077f89 */ /* 0x0002e400000e0000 */
.L_x_25:
[----:B---3--:R-:W-:-:S07]  /*0410*/  FADD R10, R6, R7 ;  /* 0x00000007060a7221 */ /* 0x008fce0000000000 */
.L_x_4:
[----:B------:R-:W-:Y:S05]  /*0420*/  WARPSYNC.ALL ;  /* 0x0000000000007948 */ /* 0x000fea0003800000 */
[----:B------:R-:W-:Y:S01]  /*0430*/  BAR.SYNC.DEFER_BLOCKING 0x0 ;  /* 0x0000000000007b1d */ /* 0x000fe20000010000 */
[----:B------:R-:W-:Y:S01]  /*0440*/  ISETP.GE.U32.OR P1, PT, R2, UR5, P0 ;  /* 0x0000000502007c0c */ /* 0x000fe20008726470 */
[----:B------:R-:W-:Y:S02]  /*0450*/  UISETP.GT.U32.AND UP0, UPT, UR5, 0x20, UPT ;  /* 0x000000200500788c */ /* 0x000fe4000bf04070 */
[----:B------:R-:W-:-:S04]  /*0460*/  UIADD3 UR6, UPT, UPT, UR5, 0x1f, URZ ;  /* 0x0000001f05067890 */ /* 0x000fc8000fffe0ff */
[----:B------:R-:W-:-:S07]  /*0470*/  USHF.R.U32.HI UR6, URZ, 0x5, UR6 ;  /* 0x00000005ff067899 */ /* 0x000fce0008011606 */
[----:B------:R-:W-:Y:S01]  /*0480*/  UMOV UR5, UR6 ;  /* 0x0000000600057c82 */ /* 0x000fe20008000000 */
[----:B------:R3:W-:Y:S01]  /*0490*/  @!P1 STS [R5+UR4], R10 ;  /* 0x0000000a05009988 */ /* 0x0007e20008000804 */
[----:B------:R-:W-:Y:S05]  /*04a0*/  BRA.U UP0, `(.L_x_10) ;  /* 0xfffffffd00687547 */ /* 0x000fea000b83ffff */
.L_x_3:
[----:B------:R-:W-:Y:S01]  /*04b0*/  BAR.SYNC.DEFER_BLOCKING 0x0 ;  /* 0x0000000000007b1d */ /* 0x000fe20000010000 */
[----:B------:R-:W-:-:S05]  /*04c0*/  ISETP.NE.AND P0, PT, R2, RZ, PT ;  /* 0x000000ff0200720c */ /* 0x000fca0003f05270 */
[----:B------:R-:W5:Y:S08]  /*04d0*/  LDCU UR5, c[0x0][0x390] ;  /* 0x00007200ff0577ac */ /* 0x000f700008000800 */
[----:B------:R-:W0:Y:S01]  /*04e0*/  @!P0 S2R R7, SR_CgaCtaId ;  /* 0x0000000000078919 */ /* 0x000e220000008800 */
[----:B-1----:R-:W-:-:S04]  /*04f0*/  @!P0 MOV R6, 0x400 ;  /* 0x0000040000068802 */ /* 0x002fc80000000f00 */
[----:B0-----:R-:W-:Y:S02]  /*0500*/  @!P0 LEA R9, R7, R6, 0x18 ;  /* 0x0000000607098211 */ /* 0x001fe400078ec0ff */
[----:B------:R-:W0:Y:S04]  /*0510*/  @!P0 LDC.64 R6, c[0x0][0x388] ;  /* 0x0000e200ff068b82 */ /* 0x000e280000000a00 */
[----:B------:R-:W1:Y:S01]  /*0520*/  @!P0 LDS R9, [R9] ;  /* 0x0000000009098984 */ /* 0x000e620000000800 */
[----:B0-----:R-:W-:-:S04]  /*0530*/  @!P0 IMAD.WIDE R6, R0, 0x4, R6 ;  /* 0x0000000400068825 */ /* 0x001fc800078e0206 */
[----:B----4-:R-:W-:Y:S01]  /*0540*/  IMAD.IADD R0, R3, 0x1, R0 ;  /* 0x0000000103007824 */ /* 0x010fe200078e0200 */
[----:B-1----:R0:W-:Y:S04]  /*0550*/  @!P0 STG.E desc[UR8][R6.64], R9 ;  /* 0x0000000906008986 */ /* 0x0021e8000c101908 */
[----:B-----5:R-:W-:-:S13]  /*0560*/  ISETP.GE.AND P0, PT, R0, UR5, PT ;  /* 0x0000000500007c0c */ /* 0x020fda000bf06270 */
[----:B0-----:R-:W-:Y:S05]  /*0570*/  @!P0 BRA `(.L_x_11) ;  /* 0xfffffff800e08947 */ /* 0x001fea000383ffff */
[----:B------:R-:W-:Y:S05]  /*0580*/  EXIT ;  /* 0x000000000000794d */ /* 0x000fea0003800000 */
.L_x_5:
[----:B------:R-:W-:Y:S01]  /*0590*/  MOV R10, R7 ;  /* 0x00000007000a7202 */ /* 0x000fe20000000f00 */
[----:B------:R-:W-:Y:S01]  /*05a0*/  IMAD.MOV.U32 R12, RZ, RZ, 0x10 ;  /* 0x00000010ff0c7424 */ /* 0x000fe200078e00ff */
[----:B-1----:R-:W-:Y:S01]  /*05b0*/  MOV R11, R6 ;  /* 0x00000006000b7202 */ /* 0x002fe20000000f00 */
[----:B------:R-:W-:-:S07]  /*05c0*/  IMAD.MOV.U32 R13, RZ, RZ, 0x1f ;  /* 0x0000001fff0d7424 */ /* 0x000fce00078e00ff */
[----:B----4-:R-:W-:Y:S05]  /*05d0*/  WARPSYNC.COLLECTIVE R10, `(.L_x_12) ;  /* 0x000000000a087348 */ /* 0x010fea0003c00000 */
[----:B------:R0:W1:Y:S02]  /*05e0*/  SHFL.DOWN P1, R10, R11, R12, R13 ;  /* 0x0800000c0b0a7389 */ /* 0x000064000002000d */
[----:B01--4-:R-:W-:Y:S05]  /*05f0*/  ENDCOLLECTIVE ;  /* 0x000000000000791b */ /* 0x013fea0003800000 */
.L_x_12:
[----:B------:R-:W-:Y:S01]  /*0600*/  IMAD.MOV.U32 R7, RZ, RZ, R10 ;  /* 0x000000ffff077224 */ /* 0x000fe200078e000a */
[----:B------:R-:W-:Y:S06]  /*0610*/  BRA `(.L_x_13) ;  /* 0xfffffffc002c7947 */ /* 0x000fec000383ffff */
.L_x_6:
[----:B------:R-:W-:Y:S01]  /*0620*/  HFMA2 R12, -RZ, RZ, 0, 4.76837158203125e-07 ;  /* 0x00000008ff0c7431 */ /* 0x000fe200000001ff */
[----:B------:R-:W-:Y:S01]  /*0630*/  BSSY B0, `(.L_x_14) ;  /* 0x0000007000007945 */ /* 0x000fe20003800000 */
[----:B------:R-:W-:Y:S02]  /*0640*/  IMAD.MOV.U32 R11, RZ, RZ, R7 ;  /* 0x000000ffff0b7224 */ /* 0x000fe400078e0007 */
[----:B------:R-:W-:Y:S02]  /*0650*/  IMAD.MOV.U32 R13, RZ, RZ, 0x1f ;  /* 0x0000001fff0d7424 */ /* 0x000fe400078e00ff */
[----:B------:R-:W-:-:S07]  /*0660*/  IMAD.MOV.U32 R10, RZ, RZ, R8 ;  /* 0x000000ffff0a7224 */ /* 0x000fce00078e0008 */
[----:B0---4-:R-:W-:Y:S05]  /*0670*/  WARPSYNC.COLLECTIVE R10, `(.L_x_15) ;  /* 0x000000000a087348 */ /* 0x011fea0003c00000 */
[----:B------:R1:W2:Y:S02]  /*0680*/  SHFL.DOWN P1, R10, R11, R12, R13 ;  /* 0x0800000c0b0a7389 */ /* 0x0002a4000002000d */
[----:B012-4-:R-:W-:Y:S05]  /*0690*/  ENDCOLLECTIVE ;  /* 0x000000000000791b */ /* 0x017fea0003800000 */
.L_x_15:
[----:B------:R-:W-:Y:S05]  /*06a0*/  BSYNC B0 ;  /* 0x0000000000007941 */ /* 0x000fea0003800000 */
.L_x_14:
[----:B------:R-:W-:Y:S01]  /*06b0*/  MOV R8, R10 ;  /* 0x0000000a00087202 */ /* 0x000fe20000000f00 */
[----:B------:R-:W-:Y:S06]  /*06c0*/  BRA `(.L_x_16) ;  /* 0xfffffffc00147947 */ /* 0x000fec000383ffff */
.L_x_7:
[----:B------:R-:W-:Y:S01]  /*06d0*/  HFMA2 R13, -RZ, RZ, 0, 1.847743988037109375e-06 ;  /* 0x0000001fff0d7431 */ /* 0x000fe200000001ff */
[----:B------:R-:W-:Y:S01]  /*06e0*/  BSSY B0, `(.L_x_17) ;  /* 0x0000007000007945 */ /* 0x000fe20003800000 */
[----:B------:R-:W-:Y:S02]  /*06f0*/  IMAD.MOV.U32 R11, RZ, RZ, R8 ;  /* 0x000000ffff0b7224 */ /* 0x000fe400078e0008 */
[----:B------:R-:W-:Y:S02]  /*0700*/  IMAD.MOV.U32 R12, RZ, RZ, 0x4 ;  /* 0x00000004ff0c7424 */ /* 0x000fe400078e00ff */
[----:B------:R-:W-:-:S07]  /*0710*/  IMAD.MOV.U32 R10, RZ, RZ, R9 ;  /* 0x000000ffff0a7224 */ /* 0x000fce00078e0009 */
[----:B01--4-:R-:W-:Y:S05]  /*0720*/  WARPSYNC.COLLECTIVE R10, `(.L_x_18) ;  /* 0x000000000a087348 */ /* 0x013fea0003c00000 */
[----:B------:R2:W3:Y:S02]  /*0730*/  SHFL.DOWN P1, R10, R11, R12, R13 ;  /* 0x0800000c0b0a7389 */ /* 0x0004e4000002000d */
[----:B01234-:R-:W-:Y:S05]  /*0740*/  ENDCOLLECTIVE ;  /* 0x000000000000791b */ /* 0x01ffea0003800000 */
.L_x_18:
[----:B------:R-:W-:Y:S05]  /*0750*/  BSYNC B0 ;  /* 0x0000000000007941 */ /* 0x000fea0003800000 */
.L_x_17:
[----:B------:R-:W-:Y:S01]  /*0760*/  IMAD.MOV.U32 R9, RZ, RZ, R10 ;  /* 0x000000ffff097224 */ /* 0x000fe200078e000a */
[----:B------:R-:W-:Y:S06]  /*0770*/  BRA `(.L_x_19) ;  /* 0xfffffff800fc7947 */ /* 0x000fec000383ffff */
.L_x_8:
[----:B------:R-:W-:Y:S01]  /*0780*/  BSSY B0, `(.L_x_20) ;  /* 0x0000008000007945 */ /* 0x000fe20003800000 */
[----:B------:R-:W-:Y:S01]  /*0790*/  MOV R11, R9 ;  /* 0x00000009000b7202 */ /* 0x000fe20000000f00 */
[----:B------:R-:W-:Y:S01]  /*07a0*/  IMAD.MOV.U32 R12, RZ, RZ, 0x2 ;  /* 0x00000002ff0c7424 */ /* 0x000fe200078e00ff */
[----:B------:R-:W-:Y:S01]  /*07b0*/  MOV R10, R6 ;  /* 0x00000006000a7202 */ /* 0x000fe20000000f00 */
[----:B------:R-:W-:-:S07]  /*07c0*/  IMAD.MOV.U32 R13, RZ, RZ, 0x1f ;  /* 0x0000001fff0d7424 */ /* 0x000fce00078e00ff */
[----:B-12-4-:R-:W-:Y:S05]  /*07d0*/  WARPSYNC.COLLECTIVE R10, `(.L_x_21) ;  /* 0x000000000a087348 */ /* 0x016fea0003c00000 */
[----:B------:R0:W3:Y:S02]  /*07e0*/  SHFL.DOWN P1, R10, R11, R12, R13 ;  /* 0x0800000c0b0a7389 */ /* 0x0000e4000002000d */
[----:B01234-:R-:W-:Y:S05]  /*07f0*/  ENDCOLLECTIVE ;  /* 0x000000000000791b */ /* 0x01ffea0003800000 */
.L_x_21:
[----:B------:R-:W-:Y:S05]  /*0800*/  BSYNC B0 ;  /* 0x0000000000007941 */ /* 0x000fea0003800000 */
.L_x_20:
[----:B------:R-:W-:Y:S01]  /*0810*/  IMAD.MOV.U32 R6, RZ, RZ, R10 ;  /* 0x000000ffff067224 */ /* 0x000fe200078e000a */
[----:B------:R-:W-:Y:S06]  /*0820*/  BRA `(.L_x_22) ;  /* 0xfffffff800e47947 */ /* 0x000fec000383ffff */
.L_x_9:
[----:B------:R-:W-:Y:S01]  /*0830*/  HFMA2 R12, -RZ, RZ, 0, 5.9604644775390625e-08 ;  /* 0x00000001ff0c7431 */ /* 0x000fe200000001ff */
[----:B------:R-:W-:Y:S01]  /*0840*/  BSSY B0, `(.L_x_23) ;  /* 0x0000007000007945 */ /* 0x000fe20003800000 */
[----:B------:R-:W-:Y:S02]  /*0850*/  IMAD.MOV.U32 R11, RZ, RZ, R6 ;  /* 0x000000ffff0b7224 */ /* 0x000fe400078e0006 */
[----:B------:R-:W-:Y:S02]  /*0860*/  IMAD.MOV.U32 R13, RZ, RZ, 0x1f ;  /* 0x0000001fff0d7424 */ /* 0x000fe400078e00ff */
[----:B------:R-:W-:-:S07]  /*0870*/  IMAD.MOV.U32 R10, RZ, RZ, R7 ;  /* 0x000000ffff0a7224 */ /* 0x000fce00078e0007 */
[----:B0-2-4-:R-:W-:Y:S05]  /*0880*/  WARPSYNC.COLLECTIVE R10, `(.L_x_24) ;  /* 0x000000000a087348 */ /* 0x015fea0003c00000 */
[----:B------:R1:W3:Y:S02]  /*0890*/  SHFL.DOWN P1, R10, R11, R12, R13 ;  /* 0x0800000c0b0a7389 */ /* 0x0002e4000002000d */
[----:B01234-:R-:W-:Y:S05]  /*08a0*/  ENDCOLLECTIVE ;  /* 0x000000000000791b */ /* 0x01ffea0003800000 */
.L_x_24:
[----:B------:R-:W-:Y:S05]  /*08b0*/  BSYNC B0 ;  /* 0x0000000000007941 */ /* 0x000fea0003800000 */
.L_x_23:
[----:B------:R-:W-:Y:S01]  /*08c0*/  MOV R7, R10 ;  /* 0x0000000a00077202 */ /* 0x000fe20000000f00 */
[----:B------:R-:W-:Y:S06]  /*08d0*/  BRA `(.L_x_25) ;  /* 0xfffffff800cc7947 */ /* 0x000fec000383ffff */
.L_x_26:
[----:B------:R-:W-:-:S00]  /*08e0*/  BRA `(.L_x_26) ;  /* 0xfffffffc00fc7947 */ /* 0x000fc0000383ffff */
[----:B------:R-:W-:-:S00]  /*08f0*/  NOP ;  /* 0x0000000000007918 */ /* 0x000fc00000000000 */
        /* <DEDUP_REMOVED lines=8> */
.L_x_27:


//--------------------- .nv.shared._Z13matrix_reducePKfPfi --------------------------
	.section	.nv.shared._Z13matrix_reducePKfPfi,"aw",@nobits
	.sectionflags	@""
	.align	4
.nv.shared._Z13matrix_reducePKfPfi:
	.zero		5120


//--------------------- .nv.shared.reserved.0     --------------------------
	.section	.nv.shared.reserved.0,"aw",@nobits
	.weak		__nv_reservedSMEM_offset_0_alias
	.size		__nv_reservedSMEM_offset_0_alias, 0, 64
	.other		__nv_reservedSMEM_offset_0_alias,@"STO_CUDA_RESERVED_SHARED STV_DEFAULT"
__nv_reservedSMEM_offset_0_alias:
	.zero		0
	.zero		64


//--------------------- .nv.constant0._Z13matrix_reducePKfPfi --------------------------
	.section	.nv.constant0._Z13matrix_reducePKfPfi,"a",@progbits
	.sectionflags	@""
	.align	4
.nv.constant0._Z13matrix_reducePKfPfi:
	.zero		916


//--------------------- SYMBOLS --------------------------

	.type		.nv.reservedSmem.offset0,@object
	.size		.nv.reservedSmem.offset0,0x4
	.type		.nv.reservedSmem.cap,@object
	.size		.nv.reservedSmem.cap,0x4
